	.headerflags	@"EF_CUDA_TEXMODE_UNIFIED EF_CUDA_64BIT_ADDRESS EF_CUDA_ACCELERATORS EF_CUDA_SM90 EF_CUDA_VIRTUAL_SM(EF_CUDA_SM90)"
	.elftype	@"ET_EXEC"


//--------------------- .nv.info                  --------------------------
	.section	.nv.info,"",@"SHT_CUDA_INFO"
	.align	4


	//----- nvinfo : EIATTR_REGCOUNT
	.align		4
        /*0000*/ 	.byte	0x04, 0x2f
        /*0002*/ 	.short	(.L_1 - .L_0)
	.align		4
.L_0:
        /*0004*/ 	.word	index@(triton_poi_fused_copy_fill_linspace_0)
        /*0008*/ 	.word	0x0000000e


	//----- nvinfo : EIATTR_MIN_STACK_SIZE
	.align		4
.L_1:
        /*000c*/ 	.byte	0x04, 0x12
        /*000e*/ 	.short	(.L_3 - .L_2)
	.align		4
.L_2:
        /*0010*/ 	.word	index@(triton_poi_fused_copy_fill_linspace_0)
        /*0014*/ 	.word	0x00000000


	//----- nvinfo : EIATTR_FRAME_SIZE
	.align		4
.L_3:
        /*0018*/ 	.byte	0x04, 0x11
        /*001a*/ 	.short	(.L_5 - .L_4)
	.align		4
.L_4:
        /*001c*/ 	.word	index@(triton_poi_fused_copy_fill_linspace_0)
        /*0020*/ 	.word	0x00000000


	//----- nvinfo : EIATTR_MIN_STACK_SIZE
	.align		4
.L_5:
        /*0024*/ 	.byte	0x04, 0x12
        /*0026*/ 	.short	(.L_7 - .L_6)
	.align		4
.L_6:
        /*0028*/ 	.word	index@(triton_poi_fused_copy_fill_linspace_0)
        /*002c*/ 	.word	0x00000000
.L_7:


//--------------------- .nv.info.triton_poi_fused_copy_fill_linspace_0 --------------------------
	.section	.nv.info.triton_poi_fused_copy_fill_linspace_0,"",@"SHT_CUDA_INFO"
	.sectionflags	@""
	.align	4


	//----- nvinfo : EIATTR_CUDA_API_VERSION
	.align		4
        /*0000*/ 	.byte	0x04, 0x37
        /*0002*/ 	.short	(.L_9 - .L_8)
.L_8:
        /*0004*/ 	.word	0x0000007c


	//----- nvinfo : EIATTR_KPARAM_INFO
	.align		4
.L_9:
        /*0008*/ 	.byte	0x04, 0x17
        /*000a*/ 	.short	(.L_11 - .L_10)
.L_10:
        /*000c*/ 	.word	0x00000000
        /*0010*/ 	.short	0x0001
        /*0012*/ 	.short	0x0008
        /*0014*/ 	.byte	0x00, 0xf0, 0x11, 0x00


	//----- nvinfo : EIATTR_KPARAM_INFO
	.align		4
.L_11:
        /*0018*/ 	.byte	0x04, 0x17
        /*001a*/ 	.short	(.L_13 - .L_12)
.L_12:
        /*001c*/ 	.word	0x00000000
        /*0020*/ 	.short	0x0000
        /*0022*/ 	.short	0x0000
        /*0024*/ 	.byte	0x00, 0xf4, 0x21, 0x00


	//----- nvinfo : EIATTR_SPARSE_MMA_MASK
	.align		4
.L_13:
        /*0028*/ 	.byte	0x03, 0x50
        /*002a*/ 	.short	0x0000


	//----- nvinfo : EIATTR_MAXREG_COUNT
	.align		4
        /*002c*/ 	.byte	0x03, 0x1b
        /*002e*/ 	.short	0x00ff


	//----- nvinfo : EIATTR_EXIT_INSTR_OFFSETS
	.align		4
        /*0030*/ 	.byte	0x04, 0x1c
        /*0032*/ 	.short	(.L_15 - .L_14)


	//   ....[0]....
.L_14:
        /*0034*/ 	.word	0x00000390


	//----- nvinfo : EIATTR_REQNTID
	.align		4
.L_15:
        /*0038*/ 	.byte	0x04, 0x10
        /*003a*/ 	.short	(.L_17 - .L_16)
.L_16:
        /*003c*/ 	.word	0x00000080
        /*0040*/ 	.word	0x00000001
        /*0044*/ 	.word	0x00000001


	//----- nvinfo : EIATTR_CBANK_PARAM_SIZE
	.align		4
.L_17:
        /*0048*/ 	.byte	0x03, 0x19
        /*004a*/ 	.short	0x000c


	//----- nvinfo : EIATTR_PARAM_CBANK
	.align		4
        /*004c*/ 	.byte	0x04, 0x0a
        /*004e*/ 	.short	(.L_19 - .L_18)
	.align		4
.L_18:
        /*0050*/ 	.word	index@(.nv.constant0.triton_poi_fused_copy_fill_linspace_0)
        /*0054*/ 	.short	0x0210
        /*0056*/ 	.short	0x000c


	//----- nvinfo : EIATTR_SW_WAR
	.align		4
.L_19:
        /*0058*/ 	.byte	0x04, 0x36
        /*005a*/ 	.short	(.L_21 - .L_20)
.L_20:
        /*005c*/ 	.word	0x00000008
.L_21:


//--------------------- .nv.callgraph             --------------------------
	.section	.nv.callgraph,"",@"SHT_CUDA_CALLGRAPH"
	.align	4
	.sectionentsize	8
	.align		4
        /*0000*/ 	.word	0x00000000
	.align		4
        /*0004*/ 	.word	0xffffffff
	.align		4
        /*0008*/ 	.word	0x00000000
	.align		4
        /*000c*/ 	.word	0xfffffffe
	.align		4
        /*0010*/ 	.word	0x00000000
	.align		4
        /*0014*/ 	.word	0xfffffffd
	.align		4
        /*0018*/ 	.word	0x00000000
	.align		4
        /*001c*/ 	.word	0xfffffffc


//--------------------- .text.triton_poi_fused_copy_fill_linspace_0 --------------------------
	.section	.text.triton_poi_fused_copy_fill_linspace_0,"ax",@progbits
	.align	128
        .global         triton_poi_fused_copy_fill_linspace_0
        .type           triton_poi_fused_copy_fill_linspace_0,@function
        .size           triton_poi_fused_copy_fill_linspace_0,(.L_x_1 - triton_poi_fused_copy_fill_linspace_0)
        .other          triton_poi_fused_copy_fill_linspace_0,@"STO_CUDA_ENTRY STV_DEFAULT"
triton_poi_fused_copy_fill_linspace_0:
.text.triton_poi_fused_copy_fill_linspace_0:
[----:B------:R-:W-:Y:S01]  /*0000*/  LDC R1, c[0x0][0x28] ;  /* 0x00000a00ff017b82 */ /* 0x000fe20000000800 */
[----:B------:R-:W1:Y:S01]  /*0010*/  S2R R0, SR_TID.X ;  /* 0x0000000000007919 */ /* 0x000e620000002100 */
[----:B------:R-:W-:Y:S01]  /*0020*/  ULDC.64 UR4, c[0x0][0x208] ;  /* 0x0000820000047ab9 */ /* 0x000fe20000000a00 */
[----:B------:R-:W2:Y:S01]  /*0030*/  S2R R5, SR_CTAID.X ;  /* 0x0000000000057919 */ /* 0x000ea20000002500 */
[----:B-1----:R-:W-:-:S05]  /*0040*/  IMAD.SHL.U32 R0, R0, 0x2, RZ ;  /* 0x0000000200007824 */ /* 0x002fca00078e00ff */
[----:B------:R-:W-:-:S05]  /*0050*/  LOP3.LUT R0, R0, 0xfe, RZ, 0xc0, !PT ;  /* 0x000000fe00007812 */ /* 0x000fca00078ec0ff */
[----:B--2---:R-:W-:-:S04]  /*0060*/  IMAD R5, R5, 0x100, R0 ;  /* 0x0000010005057824 */ /* 0x004fc800078e0200 */
[C---:B------:R-:W-:Y:S01]  /*0070*/  IMAD.HI R2, R5.reuse, 0x55555556, RZ ;  /* 0x5555555605027827 */ /* 0x040fe200078e02ff */
[----:B------:R-:W-:-:S03]  /*0080*/  ISETP.GE.AND P1, PT, R5, 0x1800, PT ;  /* 0x000018000500780c */ /* 0x000fc60003f26270 */
[C---:B------:R-:W-:Y:S01]  /*0090*/  VIADD R0, R5.reuse, 0x1 ;  /* 0x0000000105007836 */ /* 0x040fe20000000000 */
[----:B------:R-:W-:Y:S01]  /*00a0*/  LEA.HI R4, R2, R2, RZ, 0x1 ;  /* 0x0000000202047211 */ /* 0x000fe200078f08ff */
[----:B------:R-:W-:-:S03]  /*00b0*/  IMAD.HI R6, R5, 0x2aaaaaab, RZ ;  /* 0x2aaaaaab05067827 */ /* 0x000fc600078e02ff */
[----:B------:R-:W-:Y:S01]  /*00c0*/  SHF.R.S32.HI R9, RZ, 0x1f, R4 ;  /* 0x0000001fff097819 */ /* 0x000fe20000011404 */
[----:B------:R-:W-:Y:S01]  /*00d0*/  IMAD.HI R3, R0, 0x55555556, RZ ;  /* 0x5555555600037827 */ /* 0x000fe200078e02ff */
[----:B------:R-:W-:Y:S02]  /*00e0*/  SHF.R.U32.HI R7, RZ, 0x1f, R6 ;  /* 0x0000001fff077819 */ /* 0x000fe40000011606 */
[----:B------:R-:W-:Y:S02]  /*00f0*/  LEA.HI R9, R9, R4, RZ, 0x6 ;  /* 0x0000000409097211 */ /* 0x000fe400078f30ff */
[----:B------:R-:W-:Y:S02]  /*0100*/  LEA.HI R3, R3, R3, RZ, 0x1 ;  /* 0x0000000303037211 */ /* 0x000fe400078f08ff */
[----:B------:R-:W-:Y:S02]  /*0110*/  LOP3.LUT R9, R9, 0xffffffc0, RZ, 0xc0, !PT ;  /* 0xffffffc009097812 */ /* 0x000fe400078ec0ff */
[----:B------:R-:W-:Y:S01]  /*0120*/  SHF.R.S32.HI R2, RZ, 0x1f, R3 ;  /* 0x0000001fff027819 */ /* 0x000fe20000011403 */
[----:B------:R-:W-:Y:S01]  /*0130*/  IMAD R0, R3, -0x3, R0 ;  /* 0xfffffffd03007824 */ /* 0x000fe200078e0200 */
[----:B------:R-:W-:Y:S01]  /*0140*/  LEA.HI.SX32 R7, R6, R7, 0x1b ;  /* 0x0000000706077211 */ /* 0x000fe200078fdaff */
[----:B------:R-:W-:Y:S01]  /*0150*/  IMAD.IADD R9, R4, 0x1, -R9 ;  /* 0x0000000104097824 */ /* 0x000fe200078e0a09 */
[----:B------:R-:W-:Y:S01]  /*0160*/  LEA.HI R2, R2, R3, RZ, 0x6 ;  /* 0x0000000302027211 */ /* 0x000fe200078f30ff */
[----:B------:R-:W-:Y:S01]  /*0170*/  IMAD R4, R4, -0x3, R5 ;  /* 0xfffffffd04047824 */ /* 0x000fe200078e0205 */
[----:B------:R-:W-:-:S02]  /*0180*/  I2FP.F32.S32 R8, R7 ;  /* 0x0000000700087245 */ /* 0x000fc40000201400 */
[----:B------:R-:W-:Y:S02]  /*0190*/  LOP3.LUT R2, R2, 0xffffffc0, RZ, 0xc0, !PT ;  /* 0xffffffc002027812 */ /* 0x000fe400078ec0ff */
[----:B------:R-:W-:Y:S01]  /*01a0*/  ISETP.GE.AND P2, PT, R9, 0x20, PT ;  /* 0x000000200900780c */ /* 0x000fe20003f46270 */
[----:B------:R-:W-:Y:S01]  /*01b0*/  FADD R8, R8, -31.5 ;  /* 0xc1fc000008087421 */ /* 0x000fe20000000000 */
[----:B------:R-:W-:Y:S01]  /*01c0*/  IADD3 R11, -R9, 0x3f, RZ ;  /* 0x0000003f090b7810 */ /* 0x000fe20007ffe1ff */
[----:B------:R-:W-:Y:S01]  /*01d0*/  IMAD.IADD R6, R3, 0x1, -R2 ;  /* 0x0000000103067824 */ /* 0x000fe200078e0a02 */
[----:B------:R-:W-:Y:S01]  /*01e0*/  I2FP.F32.S32 R10, R9 ;  /* 0x00000009000a7245 */ /* 0x000fe20000201400 */
[----:B------:R-:W1:Y:S01]  /*01f0*/  LDC.64 R2, c[0x0][0x210] ;  /* 0x00008400ff027b82 */ /* 0x000e620000000a00 */
[----:B------:R-:W-:Y:S02]  /*0200*/  IADD3 R7, -R7, 0x3f, RZ ;  /* 0x0000003f07077810 */ /* 0x000fe40007ffe1ff */
[----:B------:R-:W-:Y:S01]  /*0210*/  ISETP.GE.AND P3, PT, R6, 0x20, PT ;  /* 0x000000200600780c */ /* 0x000fe20003f66270 */
[----:B------:R-:W-:Y:S01]  /*0220*/  FADD R10, R10, -31.5 ;  /* 0xc1fc00000a0a7421 */ /* 0x000fe20000000000 */
[----:B------:R-:W-:-:S02]  /*0230*/  I2FP.F32.S32 R9, R6 ;  /* 0x0000000600097245 */ /* 0x000fc40000201400 */
[----:B------:R-:W-:Y:S02]  /*0240*/  I2FP.F32.U32 R11, R11 ;  /* 0x0000000b000b7245 */ /* 0x000fe40000201000 */
[----:B------:R-:W-:Y:S01]  /*0250*/  IADD3 R6, -R6, 0x3f, RZ ;  /* 0x0000003f06067810 */ /* 0x000fe20007ffe1ff */
[----:B------:R-:W-:Y:S01]  /*0260*/  FADD R9, R9, -31.5 ;  /* 0xc1fc000009097421 */ /* 0x000fe20000000000 */
[----:B------:R-:W-:Y:S01]  /*0270*/  ISETP.NE.AND P0, PT, R0, 0x1, PT ;  /* 0x000000010000780c */ /* 0x000fe20003f05270 */
[----:B------:R-:W-:Y:S01]  /*0280*/  @P2 FADD R10, -R11, 31.5 ;  /* 0x41fc00000b0a2421 */ /* 0x000fe20000000100 */
[----:B------:R-:W-:Y:S02]  /*0290*/  I2FP.F32.S32 R7, R7 ;  /* 0x0000000700077245 */ /* 0x000fe40000201400 */
[----:B------:R-:W-:Y:S02]  /*02a0*/  I2FP.F32.U32 R6, R6 ;  /* 0x0000000600067245 */ /* 0x000fe40000201000 */
[C---:B------:R-:W-:Y:S01]  /*02b0*/  ISETP.NE.AND P2, PT, R4.reuse, RZ, PT ;  /* 0x000000ff0400720c */ /* 0x040fe20003f45270 */
[----:B------:R-:W-:Y:S01]  /*02c0*/  @P1 FADD R8, -R7, 31.5 ;  /* 0x41fc000007081421 */ /* 0x000fe20000000100 */
[----:B------:R-:W-:Y:S01]  /*02d0*/  ISETP.NE.AND P1, PT, R4, 0x1, PT ;  /* 0x000000010400780c */ /* 0x000fe20003f25270 */
[----:B------:R-:W-:Y:S01]  /*02e0*/  @P3 FADD R9, -R6, 31.5 ;  /* 0x41fc000006093421 */ /* 0x000fe20000000100 */
[----:B------:R-:W-:-:S02]  /*02f0*/  FSEL R7, R10, +QNAN , !P2 ;  /* 0x7fc000000a077808 */ /* 0x000fc40005000000 */
[----:B------:R-:W-:Y:S01]  /*0300*/  ISETP.NE.AND P4, PT, R0, RZ, PT ;  /* 0x000000ff0000720c */ /* 0x000fe20003f85270 */
[----:B-1----:R-:W-:Y:S01]  /*0310*/  IMAD.WIDE R2, R5, 0x4, R2 ;  /* 0x0000000405027825 */ /* 0x002fe200078e0202 */
[----:B------:R-:W-:Y:S02]  /*0320*/  FSEL R7, R8, R7, !P1 ;  /* 0x0000000708077208 */ /* 0x000fe40004800000 */
[----:B------:R-:W-:Y:S02]  /*0330*/  ISETP.NE.AND P2, PT, R4, 0x2, PT ;  /* 0x000000020400780c */ /* 0x000fe40003f45270 */
[----:B------:R-:W-:Y:S02]  /*0340*/  ISETP.NE.AND P3, PT, R0, 0x2, PT ;  /* 0x000000020000780c */ /* 0x000fe40003f65270 */
[----:B------:R-:W-:Y:S02]  /*0350*/  @P0 FSEL R8, R9, +QNAN , !P4 ;  /* 0x7fc0000009080808 */ /* 0x000fe40006000000 */
[----:B------:R-:W-:-:S02]  /*0360*/  SEL R4, R7, 0x3f800000, P2 ;  /* 0x3f80000007047807 */ /* 0x000fc40001000000 */
[----:B------:R-:W-:-:S05]  /*0370*/  SEL R5, R8, 0x3f800000, P3 ;  /* 0x3f80000008057807 */ /* 0x000fca0001800000 */
[----:B------:R-:W-:Y:S01]  /*0380*/  STG.E.64 desc[UR4][R2.64], R4 ;  /* 0x0000000402007986 */ /* 0x000fe2000c101b04 */
[----:B------:R-:W-:Y:S05]  /*0390*/  EXIT ;  /* 0x000000000000794d */ /* 0x000fea0003800000 */
.L_x_0:
[----:B------:R-:W-:-:S00]  /*03a0*/  BRA `(.L_x_0) ;  /* 0xfffffffc00fc7947 */ /* 0x000fc0000383ffff */
[----:B------:R-:W-:-:S00]  /*03b0*/  NOP ;  /* 0x0000000000007918 */ /* 0x000fc00000000000 */
        /* <DEDUP_REMOVED lines=12> */
.L_x_1:


//--------------------- .nv.constant0.triton_poi_fused_copy_fill_linspace_0 --------------------------
	.section	.nv.constant0.triton_poi_fused_copy_fill_linspace_0,"a",@progbits
	.sectionflags	@""
	.align	4
.nv.constant0.triton_poi_fused_copy_fill_linspace_0:
	.zero		540
